//
// Generated by NVIDIA NVVM Compiler
//
// Compiler Build ID: CL-36424714
// Cuda compilation tools, release 13.0, V13.0.88
// Based on NVVM 20.0.0
//

.version 9.0
.target sm_100
.address_size 64

	// .globl	_Z16matrixMul_AmpereP6__halfS0_Pfiii

.visible .entry _Z16matrixMul_AmpereP6__halfS0_Pfiii(
	.param .u64 .ptr .align 1 _Z16matrixMul_AmpereP6__halfS0_Pfiii_param_0,
	.param .u64 .ptr .align 1 _Z16matrixMul_AmpereP6__halfS0_Pfiii_param_1,
	.param .u64 .ptr .align 1 _Z16matrixMul_AmpereP6__halfS0_Pfiii_param_2,
	.param .u32 _Z16matrixMul_AmpereP6__halfS0_Pfiii_param_3,
	.param .u32 _Z16matrixMul_AmpereP6__halfS0_Pfiii_param_4,
	.param .u32 _Z16matrixMul_AmpereP6__halfS0_Pfiii_param_5
)
{
	.reg .pred 	%p<9>;
	.reg .b32 	%r<134>;
	.reg .b32 	%f<125>;
	.reg .b64 	%rd<53>;

	ld.param.u32 	%r32, [_Z16matrixMul_AmpereP6__halfS0_Pfiii_param_3];
	ld.param.u32 	%r30, [_Z16matrixMul_AmpereP6__halfS0_Pfiii_param_4];
	ld.param.u32 	%r31, [_Z16matrixMul_AmpereP6__halfS0_Pfiii_param_5];
	mov.u32 	%r33, %ctaid.y;
	shl.b32 	%r1, %r33, 4;
	setp.lt.u32 	%p1, %r1, %r32;
	mov.u32 	%r34, %ctaid.x;
	shl.b32 	%r2, %r34, 4;
	setp.lt.u32 	%p2, %r2, %r30;
	or.pred  	%p3, %p1, %p2;
	@%p3 bra 	$L__BB0_1;
	bra.uni 	$L__BB0_9;
$L__BB0_1:
	shr.s32 	%r35, %r31, 31;
	shr.u32 	%r36, %r35, 28;
	add.s32 	%r37, %r31, %r36;
	shr.s32 	%r9, %r37, 4;
	setp.gt.s32 	%p4, %r31, 15;
	mov.f32 	%f117, 0f00000000;
	mov.f32 	%f118, %f117;
	mov.f32 	%f119, %f117;
	mov.f32 	%f120, %f117;
	mov.f32 	%f121, %f117;
	mov.f32 	%f122, %f117;
	mov.f32 	%f123, %f117;
	mov.f32 	%f124, %f117;
	@%p4 bra 	$L__BB0_2;
	bra.uni 	$L__BB0_8;
$L__BB0_2:
	mul.lo.s32 	%r39, %r31, %r1;
	cvt.u64.u32 	%rd1, %r39;
	add.s32 	%r40, %r9, -1;
	and.b32  	%r3, %r9, 3;
	setp.lt.u32 	%p5, %r40, 3;
	mov.b32 	%r131, 0;
	mov.f32 	%f117, 0f00000000;
	mov.f32 	%f118, %f117;
	mov.f32 	%f119, %f117;
	mov.f32 	%f120, %f117;
	mov.f32 	%f121, %f117;
	mov.f32 	%f122, %f117;
	mov.f32 	%f123, %f117;
	mov.f32 	%f124, %f117;
	@%p5 bra 	$L__BB0_5;
	and.b32  	%r131, %r9, 134217724;
	neg.s32 	%r130, %r131;
	mul.lo.s32 	%r129, %r30, 48;
	shl.b32 	%r128, %r30, 5;
	shl.b32 	%r127, %r30, 4;
	mov.f32 	%f117, 0f00000000;
	mov.b32 	%r125, 0;
	cvt.u64.u32 	%rd14, %r2;
	mov.u32 	%r126, %r125;
$L__BB0_4:
	ld.param.u64 	%rd49, [_Z16matrixMul_AmpereP6__halfS0_Pfiii_param_1];
	ld.param.u64 	%rd47, [_Z16matrixMul_AmpereP6__halfS0_Pfiii_param_0];
	cvt.u64.u32 	%rd8, %r125;
	add.s64 	%rd9, %rd8, %rd1;
	cvta.to.global.u64 	%rd10, %rd47;
	shl.b64 	%rd11, %rd9, 1;
	add.s64 	%rd12, %rd10, %rd11;
	wmma.load.a.sync.aligned.row.m16n16k16.global.f16 	{%r42, %r43, %r44, %r45, %r46, %r47, %r48, %r49}, [%rd12], %r31;
	cvt.s64.s32 	%rd13, %r126;
	add.s64 	%rd15, %rd13, %rd14;
	cvta.to.global.u64 	%rd16, %rd49;
	shl.b64 	%rd17, %rd15, 1;
	add.s64 	%rd18, %rd16, %rd17;
	wmma.load.b.sync.aligned.col.m16n16k16.global.f16 	{%r50, %r51, %r52, %r53, %r54, %r55, %r56, %r57}, [%rd18], %r30;
	wmma.mma.sync.aligned.row.col.m16n16k16.f32.f32 {%f61, %f62, %f63, %f64, %f65, %f66, %f67, %f68}, {%r42, %r43, %r44, %r45, %r46, %r47, %r48, %r49}, {%r50, %r51, %r52, %r53, %r54, %r55, %r56, %r57}, {%f124, %f123, %f122, %f121, %f120, %f119, %f118, %f117};
	add.s64 	%rd19, %rd12, 32;
	wmma.load.a.sync.aligned.row.m16n16k16.global.f16 	{%r58, %r59, %r60, %r61, %r62, %r63, %r64, %r65}, [%rd19], %r31;
	cvt.s64.s32 	%rd20, %r127;
	add.s64 	%rd21, %rd20, %rd14;
	shl.b64 	%rd22, %rd21, 1;
	add.s64 	%rd23, %rd16, %rd22;
	wmma.load.b.sync.aligned.col.m16n16k16.global.f16 	{%r66, %r67, %r68, %r69, %r70, %r71, %r72, %r73}, [%rd23], %r30;
	wmma.mma.sync.aligned.row.col.m16n16k16.f32.f32 {%f69, %f70, %f71, %f72, %f73, %f74, %f75, %f76}, {%r58, %r59, %r60, %r61, %r62, %r63, %r64, %r65}, {%r66, %r67, %r68, %r69, %r70, %r71, %r72, %r73}, {%f61, %f62, %f63, %f64, %f65, %f66, %f67, %f68};
	add.s64 	%rd24, %rd12, 64;
	wmma.load.a.sync.aligned.row.m16n16k16.global.f16 	{%r74, %r75, %r76, %r77, %r78, %r79, %r80, %r81}, [%rd24], %r31;
	cvt.s64.s32 	%rd25, %r128;
	add.s64 	%rd26, %rd25, %rd14;
	shl.b64 	%rd27, %rd26, 1;
	add.s64 	%rd28, %rd16, %rd27;
	wmma.load.b.sync.aligned.col.m16n16k16.global.f16 	{%r82, %r83, %r84, %r85, %r86, %r87, %r88, %r89}, [%rd28], %r30;
	wmma.mma.sync.aligned.row.col.m16n16k16.f32.f32 {%f77, %f78, %f79, %f80, %f81, %f82, %f83, %f84}, {%r74, %r75, %r76, %r77, %r78, %r79, %r80, %r81}, {%r82, %r83, %r84, %r85, %r86, %r87, %r88, %r89}, {%f69, %f70, %f71, %f72, %f73, %f74, %f75, %f76};
	add.s64 	%rd29, %rd12, 96;
	wmma.load.a.sync.aligned.row.m16n16k16.global.f16 	{%r90, %r91, %r92, %r93, %r94, %r95, %r96, %r97}, [%rd29], %r31;
	cvt.s64.s32 	%rd30, %r129;
	add.s64 	%rd31, %rd30, %rd14;
	shl.b64 	%rd32, %rd31, 1;
	add.s64 	%rd33, %rd16, %rd32;
	wmma.load.b.sync.aligned.col.m16n16k16.global.f16 	{%r98, %r99, %r100, %r101, %r102, %r103, %r104, %r105}, [%rd33], %r30;
	wmma.mma.sync.aligned.row.col.m16n16k16.f32.f32 {%f124, %f123, %f122, %f121, %f120, %f119, %f118, %f117}, {%r90, %r91, %r92, %r93, %r94, %r95, %r96, %r97}, {%r98, %r99, %r100, %r101, %r102, %r103, %r104, %r105}, {%f77, %f78, %f79, %f80, %f81, %f82, %f83, %f84};
	add.s32 	%r130, %r130, 4;
	shl.b32 	%r106, %r30, 6;
	add.s32 	%r129, %r129, %r106;
	add.s32 	%r128, %r128, %r106;
	add.s32 	%r127, %r127, %r106;
	add.s32 	%r126, %r126, %r106;
	add.s32 	%r125, %r125, 64;
	setp.ne.s32 	%p6, %r130, 0;
	@%p6 bra 	$L__BB0_4;
$L__BB0_5:
	setp.eq.s32 	%p7, %r3, 0;
	@%p7 bra 	$L__BB0_8;
	ld.param.u64 	%rd48, [_Z16matrixMul_AmpereP6__halfS0_Pfiii_param_0];
	mul.lo.s32 	%r107, %r131, %r30;
	shl.b32 	%r133, %r107, 4;
	shl.b32 	%r24, %r30, 4;
	mul.wide.u32 	%rd34, %r131, 32;
	shl.b64 	%rd35, %rd1, 1;
	add.s64 	%rd36, %rd34, %rd35;
	cvta.to.global.u64 	%rd37, %rd48;
	add.s64 	%rd52, %rd37, %rd36;
	neg.s32 	%r132, %r3;
	cvt.u64.u32 	%rd39, %r2;
$L__BB0_7:
	.pragma "nounroll";
	ld.param.u64 	%rd50, [_Z16matrixMul_AmpereP6__halfS0_Pfiii_param_1];
	wmma.load.a.sync.aligned.row.m16n16k16.global.f16 	{%r108, %r109, %r110, %r111, %r112, %r113, %r114, %r115}, [%rd52], %r31;
	cvt.s64.s32 	%rd38, %r133;
	add.s64 	%rd40, %rd38, %rd39;
	cvta.to.global.u64 	%rd41, %rd50;
	shl.b64 	%rd42, %rd40, 1;
	add.s64 	%rd43, %rd41, %rd42;
	wmma.load.b.sync.aligned.col.m16n16k16.global.f16 	{%r116, %r117, %r118, %r119, %r120, %r121, %r122, %r123}, [%rd43], %r30;
	wmma.mma.sync.aligned.row.col.m16n16k16.f32.f32 {%f124, %f123, %f122, %f121, %f120, %f119, %f118, %f117}, {%r108, %r109, %r110, %r111, %r112, %r113, %r114, %r115}, {%r116, %r117, %r118, %r119, %r120, %r121, %r122, %r123}, {%f124, %f123, %f122, %f121, %f120, %f119, %f118, %f117};
	add.s32 	%r133, %r133, %r24;
	add.s64 	%rd52, %rd52, 32;
	add.s32 	%r132, %r132, 1;
	setp.ne.s32 	%p8, %r132, 0;
	@%p8 bra 	$L__BB0_7;
$L__BB0_8:
	ld.param.u64 	%rd51, [_Z16matrixMul_AmpereP6__halfS0_Pfiii_param_2];
	mad.lo.s32 	%r124, %r30, %r1, %r2;
	cvta.to.global.u64 	%rd44, %rd51;
	mul.wide.u32 	%rd45, %r124, 4;
	add.s64 	%rd46, %rd44, %rd45;
	wmma.store.d.sync.aligned.row.m16n16k16.global.f32 	[%rd46], {%f124, %f123, %f122, %f121, %f120, %f119, %f118, %f117}, %r30;
$L__BB0_9:
	ret;

}
	// .globl	_Z18convertFloatToHalfPfP6__halfi
.visible .entry _Z18convertFloatToHalfPfP6__halfi(
	.param .u64 .ptr .align 1 _Z18convertFloatToHalfPfP6__halfi_param_0,
	.param .u64 .ptr .align 1 _Z18convertFloatToHalfPfP6__halfi_param_1,
	.param .u32 _Z18convertFloatToHalfPfP6__halfi_param_2
)
{
	.reg .pred 	%p<2>;
	.reg .b16 	%rs<2>;
	.reg .b32 	%r<6>;
	.reg .b32 	%f<2>;
	.reg .b64 	%rd<9>;

	ld.param.u64 	%rd1, [_Z18convertFloatToHalfPfP6__halfi_param_0];
	ld.param.u64 	%rd2, [_Z18convertFloatToHalfPfP6__halfi_param_1];
	ld.param.u32 	%r2, [_Z18convertFloatToHalfPfP6__halfi_param_2];
	mov.u32 	%r3, %ctaid.x;
	mov.u32 	%r4, %ntid.x;
	mov.u32 	%r5, %tid.x;
	mad.lo.s32 	%r1, %r3, %r4, %r5;
	setp.ge.s32 	%p1, %r1, %r2;
	@%p1 bra 	$L__BB1_2;
	cvta.to.global.u64 	%rd3, %rd1;
	cvta.to.global.u64 	%rd4, %rd2;
	mul.wide.s32 	%rd5, %r1, 4;
	add.s64 	%rd6, %rd3, %rd5;
	ld.global.f32 	%f1, [%rd6];
	// begin inline asm
	{  cvt.rn.f16.f32 %rs1, %f1;}

	// end inline asm
	mul.wide.s32 	%rd7, %r1, 2;
	add.s64 	%rd8, %rd4, %rd7;
	st.global.u16 	[%rd8], %rs1;
$L__BB1_2:
	ret;

}


// ===== COMPILED SASS (sm_100) =====

	.target	sm_100

	.elftype	@"ET_EXEC"


//--------------------- .note.nv.tkinfo           --------------------------
	.section	.note.nv.tkinfo,"",@"SHT_NOTE"
	.sectionflags	@"SHF_NOTE_NV_TKINFO"
	.tkinfo
        /*0018*/ 	.word	0x00000002
        /*0030*/ 	.string	""
        /*0030*/ 	.string	"ptxas"
        /*0030*/ 	.string	"Cuda compilation tools, release 13.0, V13.0.88"
        /*0030*/ 	.string	"Build cuda_13.0.r13.0/compiler.36424714_0"
        /*0030*/ 	.string	"-arch sm_100 -m 64 "



//--------------------- .note.nv.cuinfo           --------------------------
	.section	.note.nv.cuinfo,"",@"SHT_NOTE"
	.sectionflags	@"SHF_NOTE_NV_CUINFO"
        /*0018*/ 	.short	0x0002
        /*001a*/ 	.short	0x0064
        /*001c*/ 	.short	0x0082
	.zero		2


//--------------------- .nv.info                  --------------------------
	.section	.nv.info,"",@"SHT_CUDA_INFO"
	.align	4


	//----- nvinfo : EIATTR_REGCOUNT
	.align		4
        /*0000*/ 	.byte	0x04, 0x2f
        /*0002*/ 	.short	(.L_1 - .L_0)
	.align		4
.L_0:
        /*0004*/ 	.word	index@(_Z16matrixMul_AmpereP6__halfS0_Pfiii)
        /*0008*/ 	.word	0x00000020


	//----- nvinfo : EIATTR_FRAME_SIZE
	.align		4
.L_1:
        /*000c*/ 	.byte	0x04, 0x11
        /*000e*/ 	.short	(.L_3 - .L_2)
	.align		4
.L_2:
        /*0010*/ 	.word	index@(_Z16matrixMul_AmpereP6__halfS0_Pfiii)
        /*0014*/ 	.word	0x00000000


	//----- nvinfo : EIATTR_REGCOUNT
	.align		4
.L_3:
        /*0018*/ 	.byte	0x04, 0x2f
        /*001a*/ 	.short	(.L_5 - .L_4)
	.align		4
.L_4:
        /*001c*/ 	.word	index@(_Z18convertFloatToHalfPfP6__halfi)
        /*0020*/ 	.word	0x0000000a


	//----- nvinfo : EIATTR_FRAME_SIZE
	.align		4
.L_5:
        /*0024*/ 	.byte	0x04, 0x11
        /*0026*/ 	.short	(.L_7 - .L_6)
	.align		4
.L_6:
        /*0028*/ 	.word	index@(_Z18convertFloatToHalfPfP6__halfi)
        /*002c*/ 	.word	0x00000000


	//----- nvinfo : EIATTR_MIN_STACK_SIZE
	.align		4
.L_7:
        /*0030*/ 	.byte	0x04, 0x12
        /*0032*/ 	.short	(.L_9 - .L_8)
	.align		4
.L_8:
        /*0034*/ 	.word	index@(_Z18convertFloatToHalfPfP6__halfi)
        /*0038*/ 	.word	0x00000000


	//----- nvinfo : EIATTR_MIN_STACK_SIZE
	.align		4
.L_9:
        /*003c*/ 	.byte	0x04, 0x12
        /*003e*/ 	.short	(.L_11 - .L_10)
	.align		4
.L_10:
        /*0040*/ 	.word	index@(_Z16matrixMul_AmpereP6__halfS0_Pfiii)
        /*0044*/ 	.word	0x00000000
.L_11:


//--------------------- .nv.compat                --------------------------
	.section	.nv.compat,"",@"SHT_CUDA_COMPAT_INFO"
	.align	4
        /*0000*/ 	.byte	0x02, 0x09, 0x00, 0x00, 0x02, 0x02, 0x01, 0x00, 0x02, 0x05, 0x05, 0x00, 0x03, 0x07, 0x01, 0x01
        /*0010*/ 	.byte	0x02, 0x03, 0x00, 0x00, 0x02, 0x06, 0x01, 0x00, 0x04, 0x0b, 0x08, 0x00, 0x09, 0x00, 0x00, 0x00
        /*0020*/ 	.byte	0x00, 0x00, 0x00, 0x00


//--------------------- .nv.info._Z18convertFloatToHalfPfP6__halfi --------------------------
	.section	.nv.info._Z18convertFloatToHalfPfP6__halfi,"",@"SHT_CUDA_INFO"
	.sectionflags	@""
	.align	4


	//----- nvinfo : EIATTR_CUDA_API_VERSION
	.align		4
        /*0000*/ 	.byte	0x04, 0x37
        /*0002*/ 	.short	(.L_13 - .L_12)
.L_12:
        /*0004*/ 	.word	0x00000082


	//----- nvinfo : EIATTR_KPARAM_INFO
	.align		4
.L_13:
        /*0008*/ 	.byte	0x04, 0x17
        /*000a*/ 	.short	(.L_15 - .L_14)
.L_14:
        /*000c*/ 	.word	0x00000000
        /*0010*/ 	.short	0x0002
        /*0012*/ 	.short	0x0010
        /*0014*/ 	.byte	0x00, 0xf0, 0x11, 0x00


	//----- nvinfo : EIATTR_KPARAM_INFO
	.align		4
.L_15:
        /*0018*/ 	.byte	0x04, 0x17
        /*001a*/ 	.short	(.L_17 - .L_16)
.L_16:
        /*001c*/ 	.word	0x00000000
        /*0020*/ 	.short	0x0001
        /*0022*/ 	.short	0x0008
        /*0024*/ 	.byte	0x00, 0xf5, 0x21, 0x00


	//----- nvinfo : EIATTR_KPARAM_INFO
	.align		4
.L_17:
        /*0028*/ 	.byte	0x04, 0x17
        /*002a*/ 	.short	(.L_19 - .L_18)
.L_18:
        /*002c*/ 	.word	0x00000000
        /*0030*/ 	.short	0x0000
        /*0032*/ 	.short	0x0000
        /*0034*/ 	.byte	0x00, 0xf5, 0x21, 0x00


	//----- nvinfo : EIATTR_SPARSE_MMA_MASK
	.align		4
.L_19:
        /*0038*/ 	.byte	0x03, 0x50
        /*003a*/ 	.short	0x0000


	//----- nvinfo : EIATTR_MAXREG_COUNT
	.align		4
        /*003c*/ 	.byte	0x03, 0x1b
        /*003e*/ 	.short	0x00ff


	//----- nvinfo : EIATTR_MERCURY_ISA_VERSION
	.align		4
        /*0040*/ 	.byte	0x03, 0x5f
        /*0042*/ 	.short	0x0101


	//----- nvinfo : EIATTR_VRC_CTA_INIT_COUNT
	.align		4
        /*0044*/ 	.byte	0x02, 0x4a
	.zero		1
	.zero		1


	//----- nvinfo : EIATTR_EXIT_INSTR_OFFSETS
	.align		4
        /*0048*/ 	.byte	0x04, 0x1c
        /*004a*/ 	.short	(.L_21 - .L_20)


	//   ....[0]....
.L_20:
        /*004c*/ 	.word	0x00000070


	//   ....[1]....
        /*0050*/ 	.word	0x00000100


	//----- nvinfo : EIATTR_CBANK_PARAM_SIZE
	.align		4
.L_21:
        /*0054*/ 	.byte	0x03, 0x19
        /*0056*/ 	.short	0x0014


	//----- nvinfo : EIATTR_PARAM_CBANK
	.align		4
        /*0058*/ 	.byte	0x04, 0x0a
        /*005a*/ 	.short	(.L_23 - .L_22)
	.align		4
.L_22:
        /*005c*/ 	.word	index@(.nv.constant0._Z18convertFloatToHalfPfP6__halfi)
        /*0060*/ 	.short	0x0380
        /*0062*/ 	.short	0x0014


	//----- nvinfo : EIATTR_SW_WAR
	.align		4
.L_23:
        /*0064*/ 	.byte	0x04, 0x36
        /*0066*/ 	.short	(.L_25 - .L_24)
.L_24:
        /*0068*/ 	.word	0x00000008
.L_25:


//--------------------- .nv.info._Z16matrixMul_AmpereP6__halfS0_Pfiii --------------------------
	.section	.nv.info._Z16matrixMul_AmpereP6__halfS0_Pfiii,"",@"SHT_CUDA_INFO"
	.sectionflags	@""
	.align	4


	//----- nvinfo : EIATTR_CUDA_API_VERSION
	.align		4
        /*0000*/ 	.byte	0x04, 0x37
        /*0002*/ 	.short	(.L_27 - .L_26)
.L_26:
        /*0004*/ 	.word	0x00000082


	//----- nvinfo : EIATTR_KPARAM_INFO
	.align		4
.L_27:
        /*0008*/ 	.byte	0x04, 0x17
        /*000a*/ 	.short	(.L_29 - .L_28)
.L_28:
        /*000c*/ 	.word	0x00000000
        /*0010*/ 	.short	0x0005
        /*0012*/ 	.short	0x0020
        /*0014*/ 	.byte	0x00, 0xf0, 0x11, 0x00


	//----- nvinfo : EIATTR_KPARAM_INFO
	.align		4
.L_29:
        /*0018*/ 	.byte	0x04, 0x17
        /*001a*/ 	.short	(.L_31 - .L_30)
.L_30:
        /*001c*/ 	.word	0x00000000
        /*0020*/ 	.short	0x0004
        /*0022*/ 	.short	0x001c
        /*0024*/ 	.byte	0x00, 0xf0, 0x11, 0x00


	//----- nvinfo : EIATTR_KPARAM_INFO
	.align		4
.L_31:
        /*0028*/ 	.byte	0x04, 0x17
        /*002a*/ 	.short	(.L_33 - .L_32)
.L_32:
        /*002c*/ 	.word	0x00000000
        /*0030*/ 	.short	0x0003
        /*0032*/ 	.short	0x0018
        /*0034*/ 	.byte	0x00, 0xf0, 0x11, 0x00


	//----- nvinfo : EIATTR_KPARAM_INFO
	.align		4
.L_33:
        /*0038*/ 	.byte	0x04, 0x17
        /*003a*/ 	.short	(.L_35 - .L_34)
.L_34:
        /*003c*/ 	.word	0x00000000
        /*0040*/ 	.short	0x0002
        /*0042*/ 	.short	0x0010
        /*0044*/ 	.byte	0x00, 0xf5, 0x21, 0x00


	//----- nvinfo : EIATTR_KPARAM_INFO
	.align		4
.L_35:
        /*0048*/ 	.byte	0x04, 0x17
        /*004a*/ 	.short	(.L_37 - .L_36)
.L_36:
        /*004c*/ 	.word	0x00000000
        /*0050*/ 	.short	0x0001
        /*0052*/ 	.short	0x0008
        /*0054*/ 	.byte	0x00, 0xf5, 0x21, 0x00


	//----- nvinfo : EIATTR_KPARAM_INFO
	.align		4
.L_37:
        /*0058*/ 	.byte	0x04, 0x17
        /*005a*/ 	.short	(.L_39 - .L_38)
.L_38:
        /*005c*/ 	.word	0x00000000
        /*0060*/ 	.short	0x0000
        /*0062*/ 	.short	0x0000
        /*0064*/ 	.byte	0x00, 0xf5, 0x21, 0x00


	//----- nvinfo : EIATTR_SPARSE_MMA_MASK
	.align		4
.L_39:
        /*0068*/ 	.byte	0x03, 0x50
        /*006a*/ 	.short	0x0000


	//----- nvinfo : EIATTR_WMMA_USED
	.align		4
        /*006c*/ 	.byte	0x01, 0x2b
	.zero		2


	//----- nvinfo : EIATTR_MAXREG_COUNT
	.align		4
        /*0070*/ 	.byte	0x03, 0x1b
        /*0072*/ 	.short	0x00ff


	//----- nvinfo : EIATTR_MERCURY_ISA_VERSION
	.align		4
        /*0074*/ 	.byte	0x03, 0x5f
        /*0076*/ 	.short	0x0101


	//----- nvinfo : EIATTR_VRC_CTA_INIT_COUNT
	.align		4
        /*0078*/ 	.byte	0x02, 0x4a
	.zero		1
	.zero		1


	//----- nvinfo : EIATTR_EXIT_INSTR_OFFSETS
	.align		4
        /*007c*/ 	.byte	0x04, 0x1c
        /*007e*/ 	.short	(.L_41 - .L_40)


	//   ....[0]....
.L_40:
        /*0080*/ 	.word	0x00000090


	//   ....[1]....
        /*0084*/ 	.word	0x00000d30


	//----- nvinfo : EIATTR_CBANK_PARAM_SIZE
	.align		4
.L_41:
        /*0088*/ 	.byte	0x03, 0x19
        /*008a*/ 	.short	0x0024


	//----- nvinfo : EIATTR_PARAM_CBANK
	.align		4
        /*008c*/ 	.byte	0x04, 0x0a
        /*008e*/ 	.short	(.L_43 - .L_42)
	.align		4
.L_42:
        /*0090*/ 	.word	index@(.nv.constant0._Z16matrixMul_AmpereP6__halfS0_Pfiii)
        /*0094*/ 	.short	0x0380
        /*0096*/ 	.short	0x0024


	//----- nvinfo : EIATTR_SW_WAR
	.align		4
.L_43:
        /*0098*/ 	.byte	0x04, 0x36
        /*009a*/ 	.short	(.L_45 - .L_44)
.L_44:
        /*009c*/ 	.word	0x00000008
.L_45:


//--------------------- .nv.callgraph             --------------------------
	.section	.nv.callgraph,"",@"SHT_CUDA_CALLGRAPH"
	.align	4
	.sectionentsize	8
	.align		4
        /*0000*/ 	.word	0x00000000
	.align		4
        /*0004*/ 	.word	0xffffffff
	.align		4
        /*0008*/ 	.word	0x00000000
	.align		4
        /*000c*/ 	.word	0xfffffffe
	.align		4
        /*0010*/ 	.word	0x00000000
	.align		4
        /*0014*/ 	.word	0xfffffffd
	.align		4
        /*0018*/ 	.word	0x00000000
	.align		4
        /*001c*/ 	.word	0xfffffffc


//--------------------- .text._Z18convertFloatToHalfPfP6__halfi --------------------------
	.section	.text._Z18convertFloatToHalfPfP6__halfi,"ax",@progbits
	.align	128
        .global         _Z18convertFloatToHalfPfP6__halfi
        .type           _Z18convertFloatToHalfPfP6__halfi,@function
        .size           _Z18convertFloatToHalfPfP6__halfi,(.L_x_6 - _Z18convertFloatToHalfPfP6__halfi)
        .other          _Z18convertFloatToHalfPfP6__halfi,@"STO_CUDA_ENTRY STV_DEFAULT"
_Z18convertFloatToHalfPfP6__halfi:
.text._Z18convertFloatToHalfPfP6__halfi:
[----:B------:R-:W-:Y:S01]  /*0000*/  LDC R1, c[0x0][0x37c] ;  /* 0x0000df00ff017b82 */ /* 0x000fe20000000800 */
[----:B------:R-:W0:Y:S07]  /*0010*/  S2R R0, SR_TID.X ;  /* 0x0000000000007919 */ /* 0x000e2e0000002100 */
[----:B------:R-:W0:Y:S01]  /*0020*/  S2UR UR4, SR_CTAID.X ;  /* 0x00000000000479c3 */ /* 0x000e220000002500 */
[----:B------:R-:W1:Y:S07]  /*0030*/  LDCU UR5, c[0x0][0x390] ;  /* 0x00007200ff0577ac */ /* 0x000e6e0008000800 */
[----:B------:R-:W0:Y:S02]  /*0040*/  LDC R7, c[0x0][0x360] ;  /* 0x0000d800ff077b82 */ /* 0x000e240000000800 */
[----:B0-----:R-:W-:-:S05]  /*0050*/  IMAD R7, R7, UR4, R0 ;  /* 0x0000000407077c24 */ /* 0x001fca000f8e0200 */
[----:B-1----:R-:W-:-:S13]  /*0060*/  ISETP.GE.AND P0, PT, R7, UR5, PT ;  /* 0x0000000507007c0c */ /* 0x002fda000bf06270 */
[----:B------:R-:W-:Y:S05]  /*0070*/  @P0 EXIT ;  /* 0x000000000000094d */ /* 0x000fea0003800000 */
[----:B------:R-:W0:Y:S01]  /*0080*/  LDC.64 R2, c[0x0][0x380] ;  /* 0x0000e000ff027b82 */ /* 0x000e220000000a00 */
[----:B------:R-:W1:Y:S07]  /*0090*/  LDCU.64 UR4, c[0x0][0x358] ;  /* 0x00006b00ff0477ac */ /* 0x000e6e0008000a00 */
[----:B------:R-:W2:Y:S01]  /*00a0*/  LDC.64 R4, c[0x0][0x388] ;  /* 0x0000e200ff047b82 */ /* 0x000ea20000000a00 */
[----:B0-----:R-:W-:-:S06]  /*00b0*/  IMAD.WIDE R2, R7, 0x4, R2 ;  /* 0x0000000407027825 */ /* 0x001fcc00078e0202 */
[----:B-1----:R-:W3:Y:S01]  /*00c0*/  LDG.E R2, desc[UR4][R2.64] ;  /* 0x0000000402027981 */ /* 0x002ee2000c1e1900 */
[----:B--2---:R-:W-:Y:S01]  /*00d0*/  IMAD.WIDE R4, R7, 0x2, R4 ;  /* 0x0000000207047825 */ /* 0x004fe200078e0204 */
[----:B---3--:R-:W-:-:S05]  /*00e0*/  F2FP.F16.F32.PACK_AB R0, RZ, R2 ;  /* 0x00000002ff00723e */ /* 0x008fca00000000ff */
[----:B------:R-:W-:Y:S01]  /*00f0*/  STG.E.U16 desc[UR4][R4.64], R0 ;  /* 0x0000000004007986 */ /* 0x000fe2000c101504 */
[----:B------:R-:W-:Y:S05]  /*0100*/  EXIT ;  /* 0x000000000000794d */ /* 0x000fea0003800000 */
.L_x_0:
[----:B------:R-:W-:-:S00]  /*0110*/  BRA `(.L_x_0) ;  /* 0xfffffffc00fc7947 */ /* 0x000fc0000383ffff */
[----:B------:R-:W-:-:S00]  /*0120*/  NOP ;  /* 0x0000000000007918 */ /* 0x000fc00000000000 */
        /* <DEDUP_REMOVED lines=13> */
.L_x_6:


//--------------------- .text._Z16matrixMul_AmpereP6__halfS0_Pfiii --------------------------
	.section	.text._Z16matrixMul_AmpereP6__halfS0_Pfiii,"ax",@progbits
	.align	128
        .global         _Z16matrixMul_AmpereP6__halfS0_Pfiii
        .type           _Z16matrixMul_AmpereP6__halfS0_Pfiii,@function
        .size           _Z16matrixMul_AmpereP6__halfS0_Pfiii,(.L_x_7 - _Z16matrixMul_AmpereP6__halfS0_Pfiii)
        .other          _Z16matrixMul_AmpereP6__halfS0_Pfiii,@"STO_CUDA_ENTRY STV_DEFAULT"
_Z16matrixMul_AmpereP6__halfS0_Pfiii:
.text._Z16matrixMul_AmpereP6__halfS0_Pfiii:
[----:B------:R-:W-:Y:S08]  /*0000*/  LDC R1, c[0x0][0x37c] ;  /* 0x0000df00ff017b82 */ /* 0x000ff00000000800 */
[----:B------:R-:W0:Y:S01]  /*0010*/  S2UR UR9, SR_CTAID.X ;  /* 0x00000000000979c3 */ /* 0x000e220000002500 */
[----:B------:R-:W1:Y:S07]  /*0020*/  LDCU.64 UR16, c[0x0][0x398] ;  /* 0x00007300ff1077ac */ /* 0x000e6e0008000a00 */
[----:B------:R-:W2:Y:S01]  /*0030*/  S2UR UR8, SR_CTAID.Y ;  /* 0x00000000000879c3 */ /* 0x000ea20000002600 */
[----:B0-----:R-:W-:-:S04]  /*0040*/  USHF.L.U32 UR9, UR9, 0x4, URZ ;  /* 0x0000000409097899 */ /* 0x001fc800080006ff */
[----:B-1----:R-:W-:Y:S02]  /*0050*/  UISETP.GE.U32.AND UP0, UPT, UR9, UR17, UPT ;  /* 0x000000110900728c */ /* 0x002fe4000bf06070 */
[----:B--2---:R-:W-:-:S04]  /*0060*/  USHF.L.U32 UR8, UR8, 0x4, URZ ;  /* 0x0000000408087899 */ /* 0x004fc800080006ff */
[----:B------:R-:W-:-:S06]  /*0070*/  UISETP.LT.U32.OR UP0, UPT, UR8, UR16, !UP0 ;  /* 0x000000100800728c */ /* 0x000fcc000c701470 */
[----:B------:R-:W-:-:S13]  /*0080*/  PLOP3.LUT P0, PT, PT, PT, UP0, 0x80, 0x8 ;  /* 0x000000000008781c */ /* 0x000fda0003f0f008 */
[----:B------:R-:W-:Y:S05]  /*0090*/  @!P0 EXIT ;  /* 0x000000000000894d */ /* 0x000fea0003800000 */
[----:B------:R-:W0:Y:S01]  /*00a0*/  LDCU UR27, c[0x0][0x3a0] ;  /* 0x00007400ff1b77ac */ /* 0x000e220008000800 */
[----:B------:R-:W-:Y:S02]  /*00b0*/  CS2R R10, SRZ ;  /* 0x00000000000a7805 */ /* 0x000fe4000001ff00 */
[----:B------:R-:W-:Y:S02]  /*00c0*/  CS2R R8, SRZ ;  /* 0x0000000000087805 */ /* 0x000fe4000001ff00 */
[----:B------:R-:W-:Y:S02]  /*00d0*/  CS2R R6, SRZ ;  /* 0x0000000000067805 */ /* 0x000fe4000001ff00 */
[----:B------:R-:W-:Y:S01]  /*00e0*/  CS2R R4, SRZ ;  /* 0x0000000000047805 */ /* 0x000fe2000001ff00 */
[----:B------:R-:W1:Y:S01]  /*00f0*/  LDCU.64 UR18, c[0x0][0x358] ;  /* 0x00006b00ff1277ac */ /* 0x000e620008000a00 */
[----:B0-----:R-:W-:Y:S02]  /*0100*/  UISETP.GT.AND UP0, UPT, UR27, 0xf, UPT ;  /* 0x0000000f1b00788c */ /* 0x001fe4000bf04270 */
[----:B------:R-:W-:-:S04]  /*0110*/  USHF.R.S32.HI UR4, URZ, 0x1f, UR27 ;  /* 0x0000001fff047899 */ /* 0x000fc8000801141b */
[----:B------:R-:W-:-:S03]  /*0120*/  ULEA.HI UR4, UR4, UR27, URZ, 0x4 ;  /* 0x0000001b04047291 */ /* 0x000fc6000f8f20ff */
[----:B-1----:R-:W-:Y:S09]  /*0130*/  BRA.U !UP0, `(.L_x_1) ;  /* 0x0000000908b87547 */ /* 0x002ff2000b800000 */
[----:B------:R-:W-:Y:S01]  /*0140*/  USHF.R.S32.HI UR5, URZ, 0x1f, UR27 ;  /* 0x0000001fff057899 */ /* 0x000fe2000801141b */
[----:B------:R-:W-:Y:S02]  /*0150*/  CS2R R10, SRZ ;  /* 0x00000000000a7805 */ /* 0x000fe4000001ff00 */
[----:B------:R-:W-:Y:S02]  /*0160*/  CS2R R8, SRZ ;  /* 0x0000000000087805 */ /* 0x000fe4000001ff00 */
[----:B------:R-:W-:Y:S01]  /*0170*/  CS2R R6, SRZ ;  /* 0x0000000000067805 */ /* 0x000fe2000001ff00 */
[----:B------:R-:W-:Y:S01]  /*0180*/  ULEA.HI UR5, UR5, UR27, URZ, 0x4 ;  /* 0x0000001b05057291 */ /* 0x000fe2000f8f20ff */
[----:B------:R-:W-:-:S03]  /*0190*/  CS2R R4, SRZ ;  /* 0x0000000000047805 */ /* 0x000fc6000001ff00 */
[----:B------:R-:W-:Y:S02]  /*01a0*/  USHF.R.S32.HI UR6, URZ, 0x4, UR5 ;  /* 0x00000004ff067899 */ /* 0x000fe40008011405 */
[----:B------:R-:W-:Y:S02]  /*01b0*/  USHF.R.S32.HI UR5, URZ, 0x4, UR4 ;  /* 0x00000004ff057899 */ /* 0x000fe40008011404 */
[----:B------:R-:W-:Y:S02]  /*01c0*/  ULOP3.LUT UR20, UR6, 0x3, URZ, 0xc0, !UPT ;  /* 0x0000000306147892 */ /* 0x000fe4000f8ec0ff */
[----:B------:R-:W-:Y:S01]  /*01d0*/  UIADD3 UR6, UPT, UPT, UR5, -0x1, URZ ;  /* 0xffffffff05067890 */ /* 0x000fe2000fffe0ff */
[----:B------:R-:W-:Y:S01]  /*01e0*/  UMOV UR4, URZ ;  /* 0x000000ff00047c82 */ /* 0x000fe20008000000 */
[----:B------:R-:W-:Y:S02]  /*01f0*/  UISETP.NE.AND UP0, UPT, UR20, URZ, UPT ;  /* 0x000000ff1400728c */ /* 0x000fe4000bf05270 */
[----:B------:R-:W-:-:S09]  /*0200*/  UISETP.GE.U32.AND UP1, UPT, UR6, 0x3, UPT ;  /* 0x000000030600788c */ /* 0x000fd2000bf26070 */
[----:B------:R-:W-:Y:S05]  /*0210*/  BRA.U !UP1, `(.L_x_2) ;  /* 0x0000000509b47547 */ /* 0x000fea000b800000 */
[----:B------:R-:W0:Y:S01]  /*0220*/  S2R R11, SR_LANEID ;  /* 0x00000000000b7919 */ /* 0x000e220000000000 */
[----:B------:R-:W-:Y:S01]  /*0230*/  USHF.R.U32.HI UR6, URZ, 0x1, UR17 ;  /* 0x00000001ff067899 */ /* 0x000fe20008011611 */
[----:B------:R-:W-:Y:S01]  /*0240*/  IMAD.MOV.U32 R19, RZ, RZ, RZ ;  /* 0x000000ffff137224 */ /* 0x000fe200078e00ff */
[----:B------:R-:W-:Y:S02]  /*0250*/  ULOP3.LUT UR4, UR5, 0x7fffffc, URZ, 0xc0, !UPT ;  /* 0x07fffffc05047892 */ /* 0x000fe4000f8ec0ff */
[----:B------:R-:W-:Y:S02]  /*0260*/  USHF.R.U32.HI UR5, URZ, 0x1, UR27 ;  /* 0x00000001ff057899 */ /* 0x000fe4000801161b */
[----:B------:R-:W-:Y:S02]  /*0270*/  UIMAD UR22, UR17, 0x30, URZ ;  /* 0x00000030111678a4 */ /* 0x000fe4000f8e02ff */
[----:B------:R-:W-:Y:S02]  /*0280*/  USHF.L.U32 UR23, UR17, 0x5, URZ ;  /* 0x0000000511177899 */ /* 0x000fe400080006ff */
[----:B------:R-:W-:Y:S01]  /*0290*/  USHF.L.U32 UR24, UR17, 0x4, URZ ;  /* 0x0000000411187899 */ /* 0x000fe200080006ff */
[----:B------:R-:W1:Y:S01]  /*02a0*/  LDCU.128 UR12, c[0x0][0x380] ;  /* 0x00007000ff0c77ac */ /* 0x000e620008000c00 */
[----:B------:R-:W-:Y:S01]  /*02b0*/  UIADD3 UR21, UPT, UPT, -UR4, URZ, URZ ;  /* 0x000000ff04157290 */ /* 0x000fe2000fffe1ff */
[----:B0-----:R-:W-:-:S02]  /*02c0*/  LOP3.LUT R18, R11, 0x3, RZ, 0xc0, !PT ;  /* 0x000000030b127812 */ /* 0x001fc400078ec0ff */
[----:B------:R-:W-:-:S05]  /*02d0*/  SHF.R.U32.HI R11, RZ, 0x2, R11 ;  /* 0x00000002ff0b7819 */ /* 0x000fca000001160b */
[----:B------:R-:W-:Y:S01]  /*02e0*/  IMAD.WIDE.U32 R2, R11, UR6, R18 ;  /* 0x000000060b027c25 */ /* 0x000fe2000f8e0012 */
[----:B------:R-:W-:-:S03]  /*02f0*/  UMOV UR6, URZ ;  /* 0x000000ff00067c82 */ /* 0x000fc60008000000 */
[----:B------:R-:W-:Y:S01]  /*0300*/  IMAD.WIDE.U32 R18, R11, UR5, R18 ;  /* 0x000000050b127c25 */ /* 0x000fe2000f8e0012 */
[C---:B------:R-:W-:Y:S01]  /*0310*/  SHF.L.U64.HI R0, R2.reuse, 0x2, R3 ;  /* 0x0000000202007819 */ /* 0x040fe20000010203 */
[----:B------:R-:W-:Y:S02]  /*0320*/  UMOV UR5, URZ ;  /* 0x000000ff00057c82 */ /* 0x000fe40008000000 */
[----:B------:R-:W-:Y:S02]  /*0330*/  IMAD.SHL.U32 R2, R2, 0x4, RZ ;  /* 0x0000000402027824 */ /* 0x000fe400078e00ff */
[----:B-1----:R-:W-:-:S07]  /*0340*/  IMAD.MOV.U32 R11, RZ, RZ, RZ ;  /* 0x000000ffff0b7224 */ /* 0x002fce00078e00ff */
.L_x_3:
[----:B------:R-:W-:Y:S01]  /*0350*/  UIMAD UR11, UR8, UR27, URZ ;  /* 0x0000001b080b72a4 */ /* 0x000fe2000f8e02ff */
[----:B------:R-:W-:Y:S01]  /*0360*/  SHF.L.U64.HI R3, R18, 0x2, R19 ;  /* 0x0000000212037819 */ /* 0x000fe20000010213 */
[----:B------:R-:W-:Y:S01]  /*0370*/  UIADD3 UR7, UP1, UPT, UR9, UR6, URZ ;  /* 0x0000000609077290 */ /* 0x000fe2000ff3e0ff */
[----:B------:R-:W-:Y:S01]  /*0380*/  IMAD.U32 R17, RZ, RZ, UR27 ;  /* 0x0000001bff117e24 */ /* 0x000fe2000f8e00ff */
[----:B------:R-:W-:Y:S01]  /*0390*/  UIADD3 UR11, UP2, UPT, UR11, UR5, URZ ;  /* 0x000000050b0b7290 */ /* 0x000fe2000ff5e0ff */
[----:B------:R-:W-:Y:S01]  /*03a0*/  IMAD.U32 R29, RZ, RZ, UR17 ;  /* 0x00000011ff1d7e24 */ /* 0x000fe2000f8e00ff */
[----:B------:R-:W-:Y:S02]  /*03b0*/  ULEA.HI.X.SX32 UR10, UR6, URZ, 0x1, UP1 ;  /* 0x000000ff060a7291 */ /* 0x000fe400088f0eff */
[----:B------:R-:W-:Y:S02]  /*03c0*/  ULEA UR25, UP1, UR7, UR14, 0x1 ;  /* 0x0000000e07197291 */ /* 0x000fe4000f8208ff */
[----:B------:R-:W-:-:S02]  /*03d0*/  UIADD3.X UR16, UPT, UPT, URZ, URZ, URZ, UP2, !UPT ;  /* 0x000000ffff107290 */ /* 0x000fc400097fe4ff */
[----:B------:R-:W-:Y:S02]  /*03e0*/  ULEA UR26, UP2, UR11, UR12, 0x1 ;  /* 0x0000000c0b1a7291 */ /* 0x000fe4000f8408ff */
[----:B------:R-:W-:Y:S01]  /*03f0*/  ULEA.HI.X UR7, UR7, UR15, UR10, 0x1, UP1 ;  /* 0x0000000f07077291 */ /* 0x000fe200088f0c0a */
[----:B------:R-:W-:Y:S01]  /*0400*/  IADD3 R26, P1, PT, R2, UR25, RZ ;  /* 0x00000019021a7c10 */ /* 0x000fe2000ff3e0ff */
[----:B------:R-:W-:Y:S02]  /*0410*/  ULEA.HI.X UR10, UR11, UR13, UR16, 0x1, UP2 ;  /* 0x0000000d0b0a7291 */ /* 0x000fe400090f0c10 */
[----:B------:R-:W-:Y:S02]  /*0420*/  LEA R20, P0, R18, UR26, 0x2 ;  /* 0x0000001a12147c11 */ /* 0x000fe4000f8010ff */
[----:B------:R-:W-:Y:S02]  /*0430*/  IADD3.X R27, PT, PT, R0, UR7, RZ, P1, !PT ;  /* 0x00000007001b7c10 */ /* 0x000fe40008ffe4ff */
[----:B------:R-:W-:-:S03]  /*0440*/  IADD3.X R21, PT, PT, R3, UR10, RZ, P0, !PT ;  /* 0x0000000a03157c10 */ /* 0x000fc600087fe4ff */
[----:B------:R-:W2:Y:S01]  /*0450*/  LDG.E R24, desc[UR18][R26.64] ;  /* 0x000000121a187981 */ /* 0x000ea2000c1e1900 */
[----:B------:R-:W-:-:S03]  /*0460*/  IMAD.WIDE.U32 R16, R17, 0x10, R20 ;  /* 0x0000001011107825 */ /* 0x000fc600078e0014 */
[----:B------:R-:W2:Y:S04]  /*0470*/  LDG.E R25, desc[UR18][R26.64+0x10] ;  /* 0x000010121a197981 */ /* 0x000ea8000c1e1900 */
[----:B------:R-:W2:Y:S04]  /*0480*/  LDG.E R12, desc[UR18][R20.64] ;  /* 0x00000012140c7981 */ /* 0x000ea8000c1e1900 */
[----:B------:R-:W2:Y:S04]  /*0490*/  LDG.E R14, desc[UR18][R20.64+0x10] ;  /* 0x00001012140e7981 */ /* 0x000ea8000c1e1900 */
[----:B------:R-:W2:Y:S04]  /*04a0*/  LDG.E R13, desc[UR18][R16.64] ;  /* 0x00000012100d7981 */ /* 0x000ea8000c1e1900 */
[----:B------:R-:W2:Y:S01]  /*04b0*/  LDG.E R15, desc[UR18][R16.64+0x10] ;  /* 0x00001012100f7981 */ /* 0x000ea2000c1e1900 */
[----:B------:R-:W-:-:S05]  /*04c0*/  IMAD.WIDE.U32 R28, R29, 0x10, R26 ;  /* 0x000000101d1c7825 */ /* 0x000fca00078e001a */
[----:B------:R-:W3:Y:S04]  /*04d0*/  LDG.E R22, desc[UR18][R28.64] ;  /* 0x000000121c167981 */ /* 0x000ee8000c1e1900 */
[----:B------:R0:W3:Y:S01]  /*04e0*/  LDG.E R23, desc[UR18][R28.64+0x10] ;  /* 0x000010121c177981 */ /* 0x0000e2000c1e1900 */
[----:B------:R-:W-:-:S04]  /*04f0*/  UIADD3 UR7, UP1, UPT, UR9, UR24, URZ ;  /* 0x0000001809077290 */ /* 0x000fc8000ff3e0ff */
[----:B------:R-:W-:Y:S02]  /*0500*/  ULEA.HI.X.SX32 UR10, UR24, URZ, 0x1, UP1 ;  /* 0x000000ff180a7291 */ /* 0x000fe400088f0eff */
[----:B------:R-:W-:-:S04]  /*0510*/  ULEA UR11, UP1, UR7, UR14, 0x1 ;  /* 0x0000000e070b7291 */ /* 0x000fc8000f8208ff */
[----:B------:R-:W-:Y:S01]  /*0520*/  ULEA.HI.X UR7, UR7, UR15, UR10, 0x1, UP1 ;  /* 0x0000000f07077291 */ /* 0x000fe200088f0c0a */
[----:B------:R-:W-:Y:S01]  /*0530*/  IMAD.U32 R3, RZ, RZ, UR17 ;  /* 0x00000011ff037e24 */ /* 0x000fe2000f8e00ff */
[----:B--2---:R-:W-:Y:S01]  /*0540*/  HMMA.16816.F32 R4, R12, R24, R4 ;  /* 0x000000180c04723c */ /* 0x004fe20000001804 */
[----:B------:R-:W-:-:S04]  /*0550*/  IADD3 R24, P0, PT, R2, UR11, RZ ;  /* 0x0000000b02187c10 */ /* 0x000fc8000ff1e0ff */
[----:B------:R-:W-:-:S03]  /*0560*/  IADD3.X R25, PT, PT, R0, UR7, RZ, P0, !PT ;  /* 0x0000000700197c10 */ /* 0x000fc600087fe4ff */
[----:B0-----:R-:W-:Y:S01]  /*0570*/  IMAD.WIDE.U32 R28, R3, 0x10, R24 ;  /* 0x00000010031c7825 */ /* 0x001fe200078e0018 */
[----:B---3--:R-:W-:Y:S01]  /*0580*/  HMMA.16816.F32 R8, R12, R22, R8 ;  /* 0x000000160c08723c */ /* 0x008fe20000001808 */
[----:B------:R-:W2:Y:S04]  /*0590*/  LDG.E R26, desc[UR18][R24.64] ;  /* 0x00000012181a7981 */ /* 0x000ea8000c1e1900 */
[----:B------:R0:W2:Y:S04]  /*05a0*/  LDG.E R27, desc[UR18][R24.64+0x10] ;  /* 0x00001012181b7981 */ /* 0x0000a8000c1e1900 */
[----:B------:R-:W2:Y:S04]  /*05b0*/  LDG.E R12, desc[UR18][R20.64+0x20] ;  /* 0x00002012140c7981 */ /* 0x000ea8000c1e1900 */
[----:B------:R-:W2:Y:S04]  /*05c0*/  LDG.E R14, desc[UR18][R20.64+0x30] ;  /* 0x00003012140e7981 */ /* 0x000ea8000c1e1900 */
[----:B------:R-:W2:Y:S04]  /*05d0*/  LDG.E R13, desc[UR18][R16.64+0x20] ;  /* 0x00002012100d7981 */ /* 0x000ea8000c1e1900 */
[----:B------:R-:W2:Y:S04]  /*05e0*/  LDG.E R15, desc[UR18][R16.64+0x30] ;  /* 0x00003012100f7981 */ /* 0x000ea8000c1e1900 */
[----:B------:R-:W3:Y:S04]  /*05f0*/  LDG.E R22, desc[UR18][R28.64] ;  /* 0x000000121c167981 */ /* 0x000ee8000c1e1900 */
[----:B------:R1:W3:Y:S01]  /*0600*/  LDG.E R23, desc[UR18][R28.64+0x10] ;  /* 0x000010121c177981 */ /* 0x0002e2000c1e1900 */
[----:B------:R-:W-:-:S04]  /*0610*/  UIADD3 UR7, UP1, UPT, UR9, UR23, URZ ;  /* 0x0000001709077290 */ /* 0x000fc8000ff3e0ff */
[----:B------:R-:W-:Y:S02]  /*0620*/  ULEA.HI.X.SX32 UR10, UR23, URZ, 0x1, UP1 ;  /* 0x000000ff170a7291 */ /* 0x000fe400088f0eff */
[----:B------:R-:W-:-:S04]  /*0630*/  ULEA UR11, UP1, UR7, UR14, 0x1 ;  /* 0x0000000e070b7291 */ /* 0x000fc8000f8208ff */
[----:B------:R-:W-:Y:S02]  /*0640*/  ULEA.HI.X UR7, UR7, UR15, UR10, 0x1, UP1 ;  /* 0x0000000f07077291 */ /* 0x000fe400088f0c0a */
[----:B0-----:R-:W-:-:S04]  /*0650*/  IADD3 R24, P0, PT, R2, UR11, RZ ;  /* 0x0000000b02187c10 */ /* 0x001fc8000ff1e0ff */
[----:B------:R-:W-:-:S03]  /*0660*/  IADD3.X R25, PT, PT, R0, UR7, RZ, P0, !PT ;  /* 0x0000000700197c10 */ /* 0x000fc600087fe4ff */
[----:B-1----:R-:W-:Y:S01]  /*0670*/  IMAD.WIDE.U32 R28, R3, 0x10, R24 ;  /* 0x00000010031c7825 */ /* 0x002fe200078e0018 */
[C---:B--2---:R-:W-:Y:S01]  /*0680*/  HMMA.16816.F32 R4, R12.reuse, R26, R4 ;  /* 0x0000001a0c04723c */ /* 0x044fe20000001804 */
[----:B------:R-:W2:Y:S04]  /*0690*/  LDG.E R26, desc[UR18][R24.64] ;  /* 0x00000012181a7981 */ /* 0x000ea8000c1e1900 */
[----:B------:R0:W2:Y:S03]  /*06a0*/  LDG.E R27, desc[UR18][R24.64+0x10] ;  /* 0x00001012181b7981 */ /* 0x0000a6000c1e1900 */
[----:B---3--:R-:W-:Y:S01]  /*06b0*/  HMMA.16816.F32 R8, R12, R22, R8 ;  /* 0x000000160c08723c */ /* 0x008fe20000001808 */
[----:B------:R-:W2:Y:S04]  /*06c0*/  LDG.E R12, desc[UR18][R20.64+0x40] ;  /* 0x00004012140c7981 */ /* 0x000ea8000c1e1900 */
[----:B------:R-:W2:Y:S04]  /*06d0*/  LDG.E R14, desc[UR18][R20.64+0x50] ;  /* 0x00005012140e7981 */ /* 0x000ea8000c1e1900 */
[----:B------:R-:W2:Y:S04]  /*06e0*/  LDG.E R13, desc[UR18][R16.64+0x40] ;  /* 0x00004012100d7981 */ /* 0x000ea8000c1e1900 */
[----:B------:R-:W2:Y:S04]  /*06f0*/  LDG.E R15, desc[UR18][R16.64+0x50] ;  /* 0x00005012100f7981 */ /* 0x000ea8000c1e1900 */
[----:B------:R-:W3:Y:S04]  /*0700*/  LDG.E R22, desc[UR18][R28.64] ;  /* 0x000000121c167981 */ /* 0x000ee8000c1e1900 */
[----:B------:R-:W3:Y:S01]  /*0710*/  LDG.E R23, desc[UR18][R28.64+0x10] ;  /* 0x000010121c177981 */ /* 0x000ee2000c1e1900 */
[----:B------:R-:W-:-:S04]  /*0720*/  UIADD3 UR7, UP1, UPT, UR9, UR22, URZ ;  /* 0x0000001609077290 */ /* 0x000fc8000ff3e0ff */
[----:B------:R-:W-:Y:S02]  /*0730*/  ULEA.HI.X.SX32 UR10, UR22, URZ, 0x1, UP1 ;  /* 0x000000ff160a7291 */ /* 0x000fe400088f0eff */
[----:B------:R-:W-:-:S04]  /*0740*/  ULEA UR11, UP1, UR7, UR14, 0x1 ;  /* 0x0000000e070b7291 */ /* 0x000fc8000f8208ff */
[----:B------:R-:W-:Y:S02]  /*0750*/  ULEA.HI.X UR7, UR7, UR15, UR10, 0x1, UP1 ;  /* 0x0000000f07077291 */ /* 0x000fe400088f0c0a */
[----:B0-----:R-:W-:-:S04]  /*0760*/  IADD3 R24, P0, PT, R2, UR11, RZ ;  /* 0x0000000b02187c10 */ /* 0x001fc8000ff1e0ff */
[----:B------:R-:W-:Y:S01]  /*0770*/  IADD3.X R25, PT, PT, R0, UR7, RZ, P0, !PT ;  /* 0x0000000700197c10 */ /* 0x000fe200087fe4ff */
[----:B--2---:R-:W-:Y:S01]  /*0780*/  HMMA.16816.F32 R4, R12, R26, R4 ;  /* 0x0000001a0c04723c */ /* 0x004fe20000001804 */
[----:B------:R-:W-:-:S04]  /*0790*/  IMAD.U32 R27, RZ, RZ, UR17 ;  /* 0x00000011ff1b7e24 */ /* 0x000fc8000f8e00ff */
[----:B------:R-:W-:-:S03]  /*07a0*/  IMAD.WIDE.U32 R26, R27, 0x10, R24 ;  /* 0x000000101b1a7825 */ /* 0x000fc600078e0018 */
[----:B---3--:R-:W-:Y:S01]  /*07b0*/  HMMA.16816.F32 R8, R12, R22, R8 ;  /* 0x000000160c08723c */ /* 0x008fe20000001808 */
[----:B------:R-:W2:Y:S04]  /*07c0*/  LDG.E R22, desc[UR18][R24.64] ;  /* 0x0000001218167981 */ /* 0x000ea8000c1e1900 */
[----:B------:R-:W2:Y:S04]  /*07d0*/  LDG.E R23, desc[UR18][R24.64+0x10] ;  /* 0x0000101218177981 */ /* 0x000ea8000c1e1900 */
[----:B------:R-:W2:Y:S04]  /*07e0*/  LDG.E R12, desc[UR18][R20.64+0x60] ;  /* 0x00006012140c7981 */ /* 0x000ea8000c1e1900 */
[----:B------:R-:W2:Y:S04]  /*07f0*/  LDG.E R14, desc[UR18][R20.64+0x70] ;  /* 0x00007012140e7981 */ /* 0x000ea8000c1e1900 */
[----:B------:R-:W2:Y:S04]  /*0800*/  LDG.E R13, desc[UR18][R16.64+0x60] ;  /* 0x00006012100d7981 */ /* 0x000ea8000c1e1900 */
[----:B------:R-:W2:Y:S04]  /*0810*/  LDG.E R15, desc[UR18][R16.64+0x70] ;  /* 0x00007012100f7981 */ /* 0x000ea8000c1e1900 */
[----:B------:R-:W3:Y:S04]  /*0820*/  LDG.E R28, desc[UR18][R26.64] ;  /* 0x000000121a1c7981 */ /* 0x000ee8000c1e1900 */
[----:B------:R-:W3:Y:S01]  /*0830*/  LDG.E R29, desc[UR18][R26.64+0x10] ;  /* 0x000010121a1d7981 */ /* 0x000ee2000c1e1900 */
[----:B------:R-:W-:-:S04]  /*0840*/  UIADD3 UR21, UPT, UPT, UR21, 0x4, URZ ;  /* 0x0000000415157890 */ /* 0x000fc8000fffe0ff */
[----:B------:R-:W-:Y:S02]  /*0850*/  UISETP.NE.AND UP1, UPT, UR21, URZ, UPT ;  /* 0x000000ff1500728c */ /* 0x000fe4000bf25270 */
[----:B------:R-:W-:Y:S02]  /*0860*/  ULEA UR22, UR17, UR22, 0x6 ;  /* 0x0000001611167291 */ /* 0x000fe4000f8e30ff */
[----:B------:R-:W-:Y:S02]  /*0870*/  ULEA UR23, UR17, UR23, 0x6 ;  /* 0x0000001711177291 */ /* 0x000fe4000f8e30ff */
[----:B------:R-:W-:Y:S02]  /*0880*/  ULEA UR24, UR17, UR24, 0x6 ;  /* 0x0000001811187291 */ /* 0x000fe4000f8e30ff */
[----:B------:R-:W-:Y:S02]  /*0890*/  ULEA UR6, UR17, UR6, 0x6 ;  /* 0x0000000611067291 */ /* 0x000fe4000f8e30ff */
[----:B------:R-:W-:Y:S01]  /*08a0*/  UIADD3 UR5, UPT, UPT, UR5, 0x40, URZ ;  /* 0x0000004005057890 */ /* 0x000fe2000fffe0ff */
[C---:B--2---:R-:W-:Y:S08]  /*08b0*/  HMMA.16816.F32 R4, R12.reuse, R22, R4 ;  /* 0x000000160c04723c */ /* 0x044ff00000001804 */
[----:B---3--:R-:W-:Y:S01]  /*08c0*/  HMMA.16816.F32 R8, R12, R28, R8 ;  /* 0x0000001c0c08723c */ /* 0x008fe20000001808 */
[----:B------:R-:W-:-:S04]  /*08d0*/  NOP ;  /* 0x0000000000007918 */ /* 0x000fc80000000000 */
[----:B------:R-:W-:-:S15]  /*08e0*/  BRA.U UP1, `(.L_x_3) ;  /* 0xfffffff901987547 */ /* 0x000fde000b83ffff */
.L_x_2:
[----:B------:R-:W-:Y:S05]  /*08f0*/  BRA.U !UP0, `(.L_x_1) ;  /* 0x0000000108c87547 */ /* 0x000fea000b800000 */
[----:B------:R-:W0:Y:S01]  /*0900*/  S2R R0, SR_LANEID ;  /* 0x0000000000007919 */ /* 0x000e220000000000 */
[----:B------:R-:W1:Y:S01]  /*0910*/  LDCU.64 UR10, c[0x0][0x380] ;  /* 0x00007000ff0a77ac */ /* 0x000e620008000a00 */
[----:B------:R-:W-:Y:S01]  /*0920*/  IMAD.MOV.U32 R3, RZ, RZ, RZ ;  /* 0x000000ffff037224 */ /* 0x000fe200078e00ff */
[----:B------:R-:W-:Y:S01]  /*0930*/  UIMAD UR5, UR8, UR27, URZ ;  /* 0x0000001b080572a4 */ /* 0x000fe2000f8e02ff */
[----:B------:R-:W2:Y:S03]  /*0940*/  LDCU.64 UR14, c[0x0][0x388] ;  /* 0x00007100ff0e77ac */ /* 0x000ea60008000a00 */
[----:B------:R-:W-:Y:S02]  /*0950*/  USHF.L.U32 UR6, UR5, 0x1, URZ ;  /* 0x0000000105067899 */ /* 0x000fe400080006ff */
[----:B------:R-:W-:Y:S02]  /*0960*/  USHF.R.U32.HI UR7, URZ, 0x1f, UR5 ;  /* 0x0000001fff077899 */ /* 0x000fe40008011605 */
[----:B------:R-:W-:-:S02]  /*0970*/  UIADD3 UR5, UPT, UPT, -UR20, URZ, URZ ;  /* 0x000000ff14057290 */ /* 0x000fc4000fffe1ff */
[----:B------:R-:W-:Y:S02]  /*0980*/  UIMAD.WIDE.U32 UR6, UR4, 0x20, UR6 ;  /* 0x00000020040678a5 */ /* 0x000fe4000f8e0006 */
[----:B------:R-:W-:Y:S02]  /*0990*/  UIMAD UR4, UR4, UR17, URZ ;  /* 0x00000011040472a4 */ /* 0x000fe4000f8e02ff */
[----:B-1----:R-:W-:Y:S02]  /*09a0*/  UIADD3 UR10, UP0, UPT, UR6, UR10, URZ ;  /* 0x0000000a060a7290 */ /* 0x002fe4000ff1e0ff */
[----:B------:R-:W-:Y:S02]  /*09b0*/  USHF.R.U32.HI UR6, URZ, 0x1, UR27 ;  /* 0x00000001ff067899 */ /* 0x000fe4000801161b */
[----:B------:R-:W-:Y:S02]  /*09c0*/  UIADD3.X UR11, UPT, UPT, UR7, UR11, URZ, UP0, !UPT ;  /* 0x0000000b070b7290 */ /* 0x000fe400087fe4ff */
[----:B------:R-:W-:-:S02]  /*09d0*/  USHF.R.U32.HI UR7, URZ, 0x1, UR17 ;  /* 0x00000001ff077899 */ /* 0x000fc40008011611 */
[----:B------:R-:W-:Y:S01]  /*09e0*/  USHF.L.U32 UR4, UR4, 0x4, URZ ;  /* 0x0000000404047899 */ /* 0x000fe200080006ff */
[----:B0-----:R-:W-:Y:S02]  /*09f0*/  LOP3.LUT R2, R0, 0x3, RZ, 0xc0, !PT ;  /* 0x0000000300027812 */ /* 0x001fe400078ec0ff */
[----:B------:R-:W-:-:S05]  /*0a00*/  SHF.R.U32.HI R13, RZ, 0x2, R0 ;  /* 0x00000002ff0d7819 */ /* 0x000fca0000011600 */
[----:B------:R-:W-:-:S04]  /*0a10*/  IMAD.WIDE.U32 R26, R13, UR6, R2 ;  /* 0x000000060d1a7c25 */ /* 0x000fc8000f8e0002 */
[----:B------:R-:W-:Y:S01]  /*0a20*/  IMAD.WIDE.U32 R2, R13, UR7, R2 ;  /* 0x000000070d027c25 */ /* 0x000fe2000f8e0002 */
[----:B------:R-:W-:-:S04]  /*0a30*/  SHF.L.U64.HI R0, R26, 0x2, R27 ;  /* 0x000000021a007819 */ /* 0x000fc8000001021b */
[----:B--2---:R-:W-:-:S07]  /*0a40*/  SHF.L.U64.HI R28, R2, 0x2, R3 ;  /* 0x00000002021c7819 */ /* 0x004fce0000010203 */
.L_x_4:
[----:B------:R-:W-:Y:S01]  /*0a50*/  UIADD3 UR6, UP0, UPT, UR9, UR4, URZ ;  /* 0x0000000409067290 */ /* 0x000fe2000ff1e0ff */
[----:B------:R-:W-:Y:S01]  /*0a60*/  LEA R22, P0, R26, UR10, 0x2 ;  /* 0x0000000a1a167c11 */ /* 0x000fe2000f8010ff */
[----:B------:R-:W-:Y:S02]  /*0a70*/  IMAD.U32 R17, RZ, RZ, UR27 ;  /* 0x0000001bff117e24 */ /* 0x000fe4000f8e00ff */
[----:B------:R-:W-:Y:S01]  /*0a80*/  ULEA.HI.X.SX32 UR7, UR4, URZ, 0x1, UP0 ;  /* 0x000000ff04077291 */ /* 0x000fe200080f0eff */
[----:B------:R-:W-:Y:S01]  /*0a90*/  IADD3.X R23, PT, PT, R0, UR11, RZ, P0, !PT ;  /* 0x0000000b00177c10 */ /* 0x000fe200087fe4ff */
[----:B------:R-:W-:Y:S01]  /*0aa0*/  ULEA UR12, UP0, UR6, UR14, 0x1 ;  /* 0x0000000e060c7291 */ /* 0x000fe2000f8008ff */
[----:B------:R-:W-:-:S03]  /*0ab0*/  IMAD.U32 R19, RZ, RZ, UR17 ;  /* 0x00000011ff137e24 */ /* 0x000fc6000f8e00ff */
[----:B------:R-:W-:Y:S01]  /*0ac0*/  ULEA.HI.X UR6, UR6, UR15, UR7, 0x1, UP0 ;  /* 0x0000000f06067291 */ /* 0x000fe200080f0c07 */
[----:B------:R-:W-:Y:S01]  /*0ad0*/  IMAD.WIDE.U32 R16, R17, 0x10, R22 ;  /* 0x0000001011107825 */ /* 0x000fe200078e0016 */
[----:B------:R-:W-:Y:S01]  /*0ae0*/  LEA R24, P1, R2, UR12, 0x2 ;  /* 0x0000000c02187c11 */ /* 0x000fe2000f8210ff */
[----:B------:R-:W2:Y:S03]  /*0af0*/  LDG.E R12, desc[UR18][R22.64] ;  /* 0x00000012160c7981 */ /* 0x000ea6000c1e1900 */
[----:B------:R-:W-:Y:S01]  /*0b00*/  IADD3.X R25, PT, PT, R28, UR6, RZ, P1, !PT ;  /* 0x000000061c197c10 */ /* 0x000fe20008ffe4ff */
[----:B------:R-:W2:Y:S02]  /*0b10*/  LDG.E R13, desc[UR18][R16.64] ;  /* 0x00000012100d7981 */ /* 0x000ea4000c1e1900 */
[----:B------:R-:W-:Y:S02]  /*0b20*/  IMAD.WIDE.U32 R18, R19, 0x10, R24 ;  /* 0x0000001013127825 */ /* 0x000fe400078e0018 */
[----:B------:R-:W2:Y:S04]  /*0b30*/  LDG.E R15, desc[UR18][R16.64+0x10] ;  /* 0x00001012100f7981 */ /* 0x000ea8000c1e1900 */
[----:B------:R-:W2:Y:S04]  /*0b40*/  LDG.E R20, desc[UR18][R24.64] ;  /* 0x0000001218147981 */ /* 0x000ea8000c1e1900 */
[----:B------:R-:W2:Y:S04]  /*0b50*/  LDG.E R21, desc[UR18][R24.64+0x10] ;  /* 0x0000101218157981 */ /* 0x000ea8000c1e1900 */
[----:B------:R-:W2:Y:S04]  /*0b60*/  LDG.E R14, desc[UR18][R22.64+0x10] ;  /* 0x00001012160e7981 */ /* 0x000ea8000c1e1900 */
[----:B------:R-:W3:Y:S04]  /*0b70*/  LDG.E R16, desc[UR18][R18.64] ;  /* 0x0000001212107981 */ /* 0x000ee8000c1e1900 */
[----:B------:R-:W3:Y:S01]  /*0b80*/  LDG.E R17, desc[UR18][R18.64+0x10] ;  /* 0x0000101212117981 */ /* 0x000ee2000c1e1900 */
[----:B------:R-:W-:-:S02]  /*0b90*/  UIADD3 UR10, UP0, UPT, UR10, 0x20, URZ ;  /* 0x000000200a0a7890 */ /* 0x000fc4000ff1e0ff */
[----:B------:R-:W-:Y:S02]  /*0ba0*/  UIADD3 UR5, UPT, UPT, UR5, 0x1, URZ ;  /* 0x0000000105057890 */ /* 0x000fe4000fffe0ff */
[----:B------:R-:W-:Y:S02]  /*0bb0*/  UIADD3.X UR11, UPT, UPT, URZ, UR11, URZ, UP0, !UPT ;  /* 0x0000000bff0b7290 */ /* 0x000fe400087fe4ff */
[----:B------:R-:W-:Y:S02]  /*0bc0*/  UISETP.NE.AND UP0, UPT, UR5, URZ, UPT ;  /* 0x000000ff0500728c */ /* 0x000fe4000bf05270 */
[----:B------:R-:W-:Y:S01]  /*0bd0*/  ULEA UR4, UR17, UR4, 0x4 ;  /* 0x0000000411047291 */ /* 0x000fe2000f8e20ff */
[C---:B--2---:R-:W-:Y:S08]  /*0be0*/  HMMA.16816.F32 R4, R12.reuse, R20, R4 ;  /* 0x000000140c04723c */ /* 0x044ff00000001804 */
[----:B---3--:R-:W-:Y:S01]  /*0bf0*/  HMMA.16816.F32 R8, R12, R16, R8 ;  /* 0x000000100c08723c */ /* 0x008fe20000001808 */
[----:B------:R-:W-:-:S04]  /*0c00*/  NOP ;  /* 0x0000000000007918 */ /* 0x000fc80000000000 */
[----:B------:R-:W-:-:S15]  /*0c10*/  BRA.U UP0, `(.L_x_4) ;  /* 0xfffffffd008c7547 */ /* 0x000fde000b83ffff */
.L_x_1:
[----:B------:R-:W0:Y:S01]  /*0c20*/  S2R R0, SR_LANEID ;  /* 0x0000000000007919 */ /* 0x000e220000000000 */
[----:B------:R-:W1:Y:S01]  /*0c30*/  LDCU.64 UR4, c[0x0][0x390] ;  /* 0x00007200ff0477ac */ /* 0x000e620008000a00 */
[----:B------:R-:W-:Y:S01]  /*0c40*/  IMAD.MOV.U32 R3, RZ, RZ, RZ ;  /* 0x000000ffff037224 */ /* 0x000fe200078e00ff */
[----:B------:R-:W-:Y:S02]  /*0c50*/  UIMAD UR8, UR8, UR17, UR9 ;  /* 0x00000011080872a4 */ /* 0x000fe4000f8e0209 */
[----:B------:R-:W-:Y:S02]  /*0c60*/  USHF.R.U32.HI UR17, URZ, 0x1, UR17 ;  /* 0x00000001ff117899 */ /* 0x000fe40008011611 */
[----:B-1----:R-:W-:Y:S01]  /*0c70*/  UIMAD.WIDE.U32 UR4, UR8, 0x4, UR4 ;  /* 0x00000004080478a5 */ /* 0x002fe2000f8e0004 */
[----:B0-----:R-:W-:Y:S02]  /*0c80*/  LOP3.LUT R2, R0, 0x3, RZ, 0xc0, !PT ;  /* 0x0000000300027812 */ /* 0x001fe400078ec0ff */
[----:B------:R-:W-:-:S05]  /*0c90*/  SHF.R.U32.HI R13, RZ, 0x2, R0 ;  /* 0x00000002ff0d7819 */ /* 0x000fca0000011600 */
[----:B------:R-:W-:-:S03]  /*0ca0*/  IMAD.WIDE.U32 R12, R13, UR17, R2 ;  /* 0x000000110d0c7c25 */ /* 0x000fc6000f8e0002 */
[----:B------:R-:W-:-:S04]  /*0cb0*/  LEA R2, P0, R12, UR4, 0x3 ;  /* 0x000000040c027c11 */ /* 0x000fc8000f8018ff */
[----:B------:R-:W-:Y:S01]  /*0cc0*/  LEA.HI.X R3, R12, UR5, R13, 0x3, P0 ;  /* 0x000000050c037c11 */ /* 0x000fe200080f1c0d */
[----:B------:R-:W-:-:S04]  /*0cd0*/  IMAD.U32 R13, RZ, RZ, UR17 ;  /* 0x00000011ff0d7e24 */ /* 0x000fc8000f8e00ff */
[----:B------:R-:W-:Y:S01]  /*0ce0*/  IMAD.WIDE.U32 R12, R13, 0x40, R2 ;  /* 0x000000400d0c7825 */ /* 0x000fe200078e0002 */
[----:B------:R-:W-:Y:S04]  /*0cf0*/  STG.E.64 desc[UR18][R2.64], R4 ;  /* 0x0000000402007986 */ /* 0x000fe8000c101b12 */
[----:B------:R-:W-:Y:S04]  /*0d00*/  STG.E.64 desc[UR18][R12.64], R6 ;  /* 0x000000060c007986 */ /* 0x000fe8000c101b12 */
[----:B------:R-:W-:Y:S04]  /*0d10*/  STG.E.64 desc[UR18][R2.64+0x20], R8 ;  /* 0x0000200802007986 */ /* 0x000fe8000c101b12 */
[----:B------:R-:W-:Y:S01]  /*0d20*/  STG.E.64 desc[UR18][R12.64+0x20], R10 ;  /* 0x0000200a0c007986 */ /* 0x000fe2000c101b12 */
[----:B------:R-:W-:Y:S05]  /*0d30*/  EXIT ;  /* 0x000000000000794d */ /* 0x000fea0003800000 */
.L_x_5:
        /* <DEDUP_REMOVED lines=12> */
.L_x_7:


//--------------------- .nv.shared.reserved.0     --------------------------
	.section	.nv.shared.reserved.0,"aw",@nobits
	.weak		__nv_reservedSMEM_offset_0_alias
	.size		__nv_reservedSMEM_offset_0_alias, 0, 64
	.other		__nv_reservedSMEM_offset_0_alias,@"STO_CUDA_RESERVED_SHARED STV_DEFAULT"
__nv_reservedSMEM_offset_0_alias:
	.zero		0
	.zero		64


//--------------------- .nv.constant0._Z18convertFloatToHalfPfP6__halfi --------------------------
	.section	.nv.constant0._Z18convertFloatToHalfPfP6__halfi,"a",@progbits
	.sectionflags	@""
	.align	4
.nv.constant0._Z18convertFloatToHalfPfP6__halfi:
	.zero		916


//--------------------- .nv.constant0._Z16matrixMul_AmpereP6__halfS0_Pfiii --------------------------
	.section	.nv.constant0._Z16matrixMul_AmpereP6__halfS0_Pfiii,"a",@progbits
	.sectionflags	@""
	.align	4
.nv.constant0._Z16matrixMul_AmpereP6__halfS0_Pfiii:
	.zero		932


//--------------------- SYMBOLS --------------------------

	.type		.nv.reservedSmem.offset0,@object
	.size		.nv.reservedSmem.offset0,0x4
